//
// Generated by NVIDIA NVVM Compiler
//
// Compiler Build ID: CL-36424714
// Cuda compilation tools, release 13.0, V13.0.88
// Based on NVVM 20.0.0
//

.version 9.0
.target sm_100
.address_size 64

	// .globl	_Z7isPrimeifPi

.visible .entry _Z7isPrimeifPi(
	.param .u32 _Z7isPrimeifPi_param_0,
	.param .f32 _Z7isPrimeifPi_param_1,
	.param .u64 .ptr .align 1 _Z7isPrimeifPi_param_2
)
{
	.reg .pred 	%p<4>;
	.reg .b32 	%r<12>;
	.reg .b32 	%f<4>;
	.reg .b64 	%rd<5>;

	ld.param.u64 	%rd2, [_Z7isPrimeifPi_param_2];
	cvta.to.global.u64 	%rd3, %rd2;
	mov.u32 	%r4, %ctaid.x;
	mov.u32 	%r5, %ntid.x;
	mov.u32 	%r6, %tid.x;
	mad.lo.s32 	%r1, %r4, %r5, %r6;
	mul.wide.s32 	%rd4, %r1, 4;
	add.s64 	%rd1, %rd3, %rd4;
	mov.b32 	%r7, 1;
	st.global.u32 	[%rd1], %r7;
	cvt.rn.f32.s32 	%f2, %r1;
	sqrt.rn.f32 	%f1, %f2;
	setp.ltu.f32 	%p1, %f1, 0f40000000;
	@%p1 bra 	$L__BB0_5;
	mov.b32 	%r11, 2;
	bra.uni 	$L__BB0_3;
$L__BB0_2:
	add.s32 	%r11, %r11, 1;
	cvt.rn.f32.u32 	%f3, %r11;
	setp.ltu.f32 	%p3, %f1, %f3;
	@%p3 bra 	$L__BB0_5;
$L__BB0_3:
	rem.s32 	%r9, %r1, %r11;
	setp.ne.s32 	%p2, %r9, 0;
	@%p2 bra 	$L__BB0_2;
	mov.b32 	%r10, 0;
	st.global.u32 	[%rd1], %r10;
$L__BB0_5:
	ret;

}


// ===== COMPILED SASS (sm_100) =====

	.target	sm_100

	.elftype	@"ET_EXEC"


//--------------------- .note.nv.tkinfo           --------------------------
	.section	.note.nv.tkinfo,"",@"SHT_NOTE"
	.sectionflags	@"SHF_NOTE_NV_TKINFO"
	.tkinfo
        /*0018*/ 	.word	0x00000002
        /*0030*/ 	.string	""
        /*0030*/ 	.string	"ptxas"
        /*0030*/ 	.string	"Cuda compilation tools, release 13.0, V13.0.88"
        /*0030*/ 	.string	"Build cuda_13.0.r13.0/compiler.36424714_0"
        /*0030*/ 	.string	"-arch sm_100 -m 64 "



//--------------------- .note.nv.cuinfo           --------------------------
	.section	.note.nv.cuinfo,"",@"SHT_NOTE"
	.sectionflags	@"SHF_NOTE_NV_CUINFO"
        /*0018*/ 	.short	0x0002
        /*001a*/ 	.short	0x0064
        /*001c*/ 	.short	0x0082
	.zero		2


//--------------------- .nv.info                  --------------------------
	.section	.nv.info,"",@"SHT_CUDA_INFO"
	.align	4


	//----- nvinfo : EIATTR_REGCOUNT
	.align		4
        /*0000*/ 	.byte	0x04, 0x2f
        /*0002*/ 	.short	(.L_1 - .L_0)
	.align		4
.L_0:
        /*0004*/ 	.word	index@(_Z7isPrimeifPi)
        /*0008*/ 	.word	0x0000000f


	//----- nvinfo : EIATTR_FRAME_SIZE
	.align		4
.L_1:
        /*000c*/ 	.byte	0x04, 0x11
        /*000e*/ 	.short	(.L_3 - .L_2)
	.align		4
.L_2:
        /*0010*/ 	.word	index@($__internal_0_$__cuda_sm20_sqrt_rn_f32_slowpath)
        /*0014*/ 	.word	0x00000000


	//----- nvinfo : EIATTR_FRAME_SIZE
	.align		4
.L_3:
        /*0018*/ 	.byte	0x04, 0x11
        /*001a*/ 	.short	(.L_5 - .L_4)
	.align		4
.L_4:
        /*001c*/ 	.word	index@(_Z7isPrimeifPi)
        /*0020*/ 	.word	0x00000000


	//----- nvinfo : EIATTR_MIN_STACK_SIZE
	.align		4
.L_5:
        /*0024*/ 	.byte	0x04, 0x12
        /*0026*/ 	.short	(.L_7 - .L_6)
	.align		4
.L_6:
        /*0028*/ 	.word	index@(_Z7isPrimeifPi)
        /*002c*/ 	.word	0x00000000
.L_7:


//--------------------- .nv.compat                --------------------------
	.section	.nv.compat,"",@"SHT_CUDA_COMPAT_INFO"
	.align	4
        /*0000*/ 	.byte	0x02, 0x09, 0x00, 0x00, 0x02, 0x02, 0x01, 0x00, 0x02, 0x05, 0x05, 0x00, 0x03, 0x07, 0x01, 0x01
        /*0010*/ 	.byte	0x02, 0x03, 0x00, 0x00, 0x02, 0x06, 0x01, 0x00, 0x04, 0x0b, 0x08, 0x00, 0x01, 0x00, 0x00, 0x00
        /*0020*/ 	.byte	0x00, 0x00, 0x00, 0x00


//--------------------- .nv.info._Z7isPrimeifPi   --------------------------
	.section	.nv.info._Z7isPrimeifPi,"",@"SHT_CUDA_INFO"
	.sectionflags	@""
	.align	4


	//----- nvinfo : EIATTR_CUDA_API_VERSION
	.align		4
        /*0000*/ 	.byte	0x04, 0x37
        /*0002*/ 	.short	(.L_9 - .L_8)
.L_8:
        /*0004*/ 	.word	0x00000082


	//----- nvinfo : EIATTR_KPARAM_INFO
	.align		4
.L_9:
        /*0008*/ 	.byte	0x04, 0x17
        /*000a*/ 	.short	(.L_11 - .L_10)
.L_10:
        /*000c*/ 	.word	0x00000000
        /*0010*/ 	.short	0x0002
        /*0012*/ 	.short	0x0008
        /*0014*/ 	.byte	0x00, 0xf5, 0x21, 0x00


	//----- nvinfo : EIATTR_KPARAM_INFO
	.align		4
.L_11:
        /*0018*/ 	.byte	0x04, 0x17
        /*001a*/ 	.short	(.L_13 - .L_12)
.L_12:
        /*001c*/ 	.word	0x00000000
        /*0020*/ 	.short	0x0001
        /*0022*/ 	.short	0x0004
        /*0024*/ 	.byte	0x00, 0xf0, 0x11, 0x00


	//----- nvinfo : EIATTR_KPARAM_INFO
	.align		4
.L_13:
        /*0028*/ 	.byte	0x04, 0x17
        /*002a*/ 	.short	(.L_15 - .L_14)
.L_14:
        /*002c*/ 	.word	0x00000000
        /*0030*/ 	.short	0x0000
        /*0032*/ 	.short	0x0000
        /*0034*/ 	.byte	0x00, 0xf0, 0x11, 0x00


	//----- nvinfo : EIATTR_SPARSE_MMA_MASK
	.align		4
.L_15:
        /*0038*/ 	.byte	0x03, 0x50
        /*003a*/ 	.short	0x0000


	//----- nvinfo : EIATTR_MAXREG_COUNT
	.align		4
        /*003c*/ 	.byte	0x03, 0x1b
        /*003e*/ 	.short	0x00ff


	//----- nvinfo : EIATTR_MERCURY_ISA_VERSION
	.align		4
        /*0040*/ 	.byte	0x03, 0x5f
        /*0042*/ 	.short	0x0101


	//----- nvinfo : EIATTR_VRC_CTA_INIT_COUNT
	.align		4
        /*0044*/ 	.byte	0x02, 0x4a
	.zero		1
	.zero		1


	//----- nvinfo : EIATTR_EXIT_INSTR_OFFSETS
	.align		4
        /*0048*/ 	.byte	0x04, 0x1c
        /*004a*/ 	.short	(.L_17 - .L_16)


	//   ....[0]....
.L_16:
        /*004c*/ 	.word	0x00000190


	//   ....[1]....
        /*0050*/ 	.word	0x00000380


	//   ....[2]....
        /*0054*/ 	.word	0x000003c0


	//----- nvinfo : EIATTR_CRS_STACK_SIZE
	.align		4
.L_17:
        /*0058*/ 	.byte	0x04, 0x1e
        /*005a*/ 	.short	(.L_19 - .L_18)
.L_18:
        /*005c*/ 	.word	0x00000000


	//----- nvinfo : EIATTR_CBANK_PARAM_SIZE
	.align		4
.L_19:
        /*0060*/ 	.byte	0x03, 0x19
        /*0062*/ 	.short	0x0010


	//----- nvinfo : EIATTR_PARAM_CBANK
	.align		4
        /*0064*/ 	.byte	0x04, 0x0a
        /*0066*/ 	.short	(.L_21 - .L_20)
	.align		4
.L_20:
        /*0068*/ 	.word	index@(.nv.constant0._Z7isPrimeifPi)
        /*006c*/ 	.short	0x0380
        /*006e*/ 	.short	0x0010


	//----- nvinfo : EIATTR_SW_WAR
	.align		4
.L_21:
        /*0070*/ 	.byte	0x04, 0x36
        /*0072*/ 	.short	(.L_23 - .L_22)
.L_22:
        /*0074*/ 	.word	0x00000008
.L_23:


//--------------------- .nv.callgraph             --------------------------
	.section	.nv.callgraph,"",@"SHT_CUDA_CALLGRAPH"
	.align	4
	.sectionentsize	8
	.align		4
        /*0000*/ 	.word	0x00000000
	.align		4
        /*0004*/ 	.word	0xffffffff
	.align		4
        /*0008*/ 	.word	0x00000000
	.align		4
        /*000c*/ 	.word	0xfffffffe
	.align		4
        /*0010*/ 	.word	0x00000000
	.align		4
        /*0014*/ 	.word	0xfffffffd
	.align		4
        /*0018*/ 	.word	0x00000000
	.align		4
        /*001c*/ 	.word	0xfffffffc


//--------------------- .text._Z7isPrimeifPi      --------------------------
	.section	.text._Z7isPrimeifPi,"ax",@progbits
	.align	128
        .global         _Z7isPrimeifPi
        .type           _Z7isPrimeifPi,@function
        .size           _Z7isPrimeifPi,(.L_x_8 - _Z7isPrimeifPi)
        .other          _Z7isPrimeifPi,@"STO_CUDA_ENTRY STV_DEFAULT"
_Z7isPrimeifPi:
.text._Z7isPrimeifPi:
[----:B------:R-:W-:Y:S01]  /*0000*/  LDC R1, c[0x0][0x37c] ;  /* 0x0000df00ff017b82 */ /* 0x000fe20000000800 */
[----:B------:R-:W0:Y:S07]  /*0010*/  S2R R0, SR_TID.X ;  /* 0x0000000000007919 */ /* 0x000e2e0000002100 */
[----:B------:R-:W0:Y:S01]  /*0020*/  S2UR UR6, SR_CTAID.X ;  /* 0x00000000000679c3 */ /* 0x000e220000002500 */
[----:B------:R-:W1:Y:S01]  /*0030*/  LDCU.64 UR4, c[0x0][0x358] ;  /* 0x00006b00ff0477ac */ /* 0x000e620008000a00 */
[----:B------:R-:W-:Y:S01]  /*0040*/  IMAD.MOV.U32 R9, RZ, RZ, 0x1 ;  /* 0x00000001ff097424 */ /* 0x000fe200078e00ff */
[----:B------:R-:W-:Y:S05]  /*0050*/  BSSY.RECONVERGENT B0, `(.L_x_0) ;  /* 0x0000012000007945 */ /* 0x000fea0003800200 */
[----:B------:R-:W0:Y:S08]  /*0060*/  LDC R7, c[0x0][0x360] ;  /* 0x0000d800ff077b82 */ /* 0x000e300000000800 */
[----:B------:R-:W2:Y:S01]  /*0070*/  LDC.64 R2, c[0x0][0x388] ;  /* 0x0000e200ff027b82 */ /* 0x000ea20000000a00 */
[----:B0-----:R-:W-:-:S05]  /*0080*/  IMAD R7, R7, UR6, R0 ;  /* 0x0000000607077c24 */ /* 0x001fca000f8e0200 */
[----:B------:R-:W-:Y:S01]  /*0090*/  I2FP.F32.S32 R0, R7 ;  /* 0x0000000700007245 */ /* 0x000fe20000201400 */
[----:B--2---:R-:W-:-:S03]  /*00a0*/  IMAD.WIDE R2, R7, 0x4, R2 ;  /* 0x0000000407027825 */ /* 0x004fc600078e0202 */
[----:B------:R-:W-:Y:S01]  /*00b0*/  IADD3 R4, PT, PT, R0, -0xd000000, RZ ;  /* 0xf300000000047810 */ /* 0x000fe20007ffe0ff */
[----:B------:R0:W2:Y:S01]  /*00c0*/  MUFU.RSQ R5, R0 ;  /* 0x0000000000057308 */ /* 0x0000a20000001400 */
[----:B-1----:R0:W-:Y:S02]  /*00d0*/  STG.E desc[UR4][R2.64], R9 ;  /* 0x0000000902007986 */ /* 0x0021e4000c101904 */
[----:B------:R-:W-:-:S13]  /*00e0*/  ISETP.GT.U32.AND P0, PT, R4, 0x727fffff, PT ;  /* 0x727fffff0400780c */ /* 0x000fda0003f04070 */
[----:B0-2---:R-:W-:Y:S05]  /*00f0*/  @!P0 BRA `(.L_x_1) ;  /* 0x00000000000c8947 */ /* 0x005fea0003800000 */
[----:B------:R-:W-:-:S07]  /*0100*/  MOV R11, 0x120 ;  /* 0x00000120000b7802 */ /* 0x000fce0000000f00 */
[----:B------:R-:W-:Y:S05]  /*0110*/  CALL.REL.NOINC `($__internal_0_$__cuda_sm20_sqrt_rn_f32_slowpath) ;  /* 0x0000000000ac7944 */ /* 0x000fea0003c00000 */
[----:B------:R-:W-:Y:S05]  /*0120*/  BRA `(.L_x_2) ;  /* 0x0000000000107947 */ /* 0x000fea0003800000 */
.L_x_1:
[----:B------:R-:W-:Y:S01]  /*0130*/  FMUL.FTZ R9, R0, R5 ;  /* 0x0000000500097220 */ /* 0x000fe20000410000 */
[----:B------:R-:W-:-:S03]  /*0140*/  FMUL.FTZ R5, R5, 0.5 ;  /* 0x3f00000005057820 */ /* 0x000fc60000410000 */
[----:B------:R-:W-:-:S04]  /*0150*/  FFMA R0, -R9, R9, R0 ;  /* 0x0000000909007223 */ /* 0x000fc80000000100 */
[----:B------:R-:W-:-:S07]  /*0160*/  FFMA R0, R0, R5, R9 ;  /* 0x0000000500007223 */ /* 0x000fce0000000009 */
.L_x_2:
[----:B------:R-:W-:Y:S05]  /*0170*/  BSYNC.RECONVERGENT B0 ;  /* 0x0000000000007941 */ /* 0x000fea0003800200 */
.L_x_0:
[----:B------:R-:W-:-:S13]  /*0180*/  FSETP.GE.AND P0, PT, R0, 2, PT ;  /* 0x400000000000780b */ /* 0x000fda0003f06000 */
[----:B------:R-:W-:Y:S05]  /*0190*/  @!P0 EXIT ;  /* 0x000000000000894d */ /* 0x000fea0003800000 */
[----:B------:R-:W-:Y:S01]  /*01a0*/  BSSY.RECONVERGENT B0, `(.L_x_3) ;  /* 0x0000020000007945 */ /* 0x000fe20003800200 */
[----:B------:R-:W-:Y:S01]  /*01b0*/  ISETP.GE.AND P0, PT, R7, RZ, PT ;  /* 0x000000ff0700720c */ /* 0x000fe20003f06270 */
[----:B------:R-:W-:Y:S01]  /*01c0*/  IMAD.MOV.U32 R6, RZ, RZ, 0x2 ;  /* 0x00000002ff067424 */ /* 0x000fe200078e00ff */
[-C--:B------:R-:W-:Y:S02]  /*01d0*/  IABS R8, R7.reuse ;  /* 0x0000000700087213 */ /* 0x080fe40000000000 */
[----:B------:R-:W-:-:S09]  /*01e0*/  IABS R11, R7 ;  /* 0x00000007000b7213 */ /* 0x000fd20000000000 */
.L_x_5:
[-C--:B------:R-:W-:Y:S02]  /*01f0*/  IABS R10, R6.reuse ;  /* 0x00000006000a7213 */ /* 0x080fe40000000000 */
[----:B------:R-:W-:Y:S02]  /*0200*/  IABS R12, R6 ;  /* 0x00000006000c7213 */ /* 0x000fe40000000000 */
[----:B------:R-:W0:Y:S03]  /*0210*/  I2F.RP R7, R10 ;  /* 0x0000000a00077306 */ /* 0x000e260000209400 */
[----:B------:R-:W-:-:S05]  /*0220*/  IMAD.MOV R12, RZ, RZ, -R12 ;  /* 0x000000ffff0c7224 */ /* 0x000fca00078e0a0c */
[----:B0-----:R-:W0:Y:S02]  /*0230*/  MUFU.RCP R7, R7 ;  /* 0x0000000700077308 */ /* 0x001e240000001000 */
[----:B0-----:R-:W-:-:S06]  /*0240*/  IADD3 R4, PT, PT, R7, 0xffffffe, RZ ;  /* 0x0ffffffe07047810 */ /* 0x001fcc0007ffe0ff */
[----:B------:R0:W1:Y:S02]  /*0250*/  F2I.FTZ.U32.TRUNC.NTZ R5, R4 ;  /* 0x0000000400057305 */ /* 0x000064000021f000 */
[----:B0-----:R-:W-:Y:S02]  /*0260*/  HFMA2 R4, -RZ, RZ, 0, 0 ;  /* 0x00000000ff047431 */ /* 0x001fe400000001ff */
[----:B-1----:R-:W-:-:S04]  /*0270*/  IMAD.MOV R9, RZ, RZ, -R5 ;  /* 0x000000ffff097224 */ /* 0x002fc800078e0a05 */
[----:B------:R-:W-:-:S04]  /*0280*/  IMAD R9, R9, R10, RZ ;  /* 0x0000000a09097224 */ /* 0x000fc800078e02ff */
[----:B------:R-:W-:-:S06]  /*0290*/  IMAD.HI.U32 R5, R5, R9, R4 ;  /* 0x0000000905057227 */ /* 0x000fcc00078e0004 */
[----:B------:R-:W-:-:S04]  /*02a0*/  IMAD.HI.U32 R5, R5, R8, RZ ;  /* 0x0000000805057227 */ /* 0x000fc800078e00ff */
[----:B------:R-:W-:-:S05]  /*02b0*/  IMAD R5, R5, R12, R11 ;  /* 0x0000000c05057224 */ /* 0x000fca00078e020b */
[----:B------:R-:W-:-:S13]  /*02c0*/  ISETP.GT.U32.AND P1, PT, R10, R5, PT ;  /* 0x000000050a00720c */ /* 0x000fda0003f24070 */
[----:B------:R-:W-:Y:S02]  /*02d0*/  @!P1 IADD3 R5, PT, PT, R5, -R10, RZ ;  /* 0x8000000a05059210 */ /* 0x000fe40007ffe0ff */
[----:B------:R-:W-:Y:S02]  /*02e0*/  ISETP.NE.AND P1, PT, R6, RZ, PT ;  /* 0x000000ff0600720c */ /* 0x000fe40003f25270 */
[----:B------:R-:W-:-:S13]  /*02f0*/  ISETP.GT.U32.AND P2, PT, R10, R5, PT ;  /* 0x000000050a00720c */ /* 0x000fda0003f44070 */
[----:B------:R-:W-:-:S05]  /*0300*/  @!P2 IMAD.IADD R5, R5, 0x1, -R10 ;  /* 0x000000010505a824 */ /* 0x000fca00078e0a0a */
[----:B------:R-:W-:Y:S02]  /*0310*/  @!P0 IADD3 R5, PT, PT, -R5, RZ, RZ ;  /* 0x000000ff05058210 */ /* 0x000fe40007ffe1ff */
[----:B------:R-:W-:-:S04]  /*0320*/  @!P1 LOP3.LUT R5, RZ, R6, RZ, 0x33, !PT ;  /* 0x00000006ff059212 */ /* 0x000fc800078e33ff */
[----:B------:R-:W-:-:S13]  /*0330*/  ISETP.NE.AND P1, PT, R5, RZ, PT ;  /* 0x000000ff0500720c */ /* 0x000fda0003f25270 */
[----:B------:R-:W-:Y:S05]  /*0340*/  @!P1 BRA `(.L_x_4) ;  /* 0x0000000000149947 */ /* 0x000fea0003800000 */
[----:B------:R-:W-:-:S05]  /*0350*/  VIADD R6, R6, 0x1 ;  /* 0x0000000106067836 */ /* 0x000fca0000000000 */
[----:B------:R-:W-:-:S04]  /*0360*/  I2FP.F32.U32 R5, R6 ;  /* 0x0000000600057245 */ /* 0x000fc80000201000 */
[----:B------:R-:W-:-:S13]  /*0370*/  FSETP.GE.AND P1, PT, R0, R5, PT ;  /* 0x000000050000720b */ /* 0x000fda0003f26000 */
[----:B------:R-:W-:Y:S05]  /*0380*/  @!P1 EXIT ;  /* 0x000000000000994d */ /* 0x000fea0003800000 */
[----:B------:R-:W-:Y:S05]  /*0390*/  BRA `(.L_x_5) ;  /* 0xfffffffc00947947 */ /* 0x000fea000383ffff */
.L_x_4:
[----:B------:R-:W-:Y:S05]  /*03a0*/  BSYNC.RECONVERGENT B0 ;  /* 0x0000000000007941 */ /* 0x000fea0003800200 */
.L_x_3:
[----:B------:R-:W-:Y:S01]  /*03b0*/  STG.E desc[UR4][R2.64], RZ ;  /* 0x000000ff02007986 */ /* 0x000fe2000c101904 */
[----:B------:R-:W-:Y:S05]  /*03c0*/  EXIT ;  /* 0x000000000000794d */ /* 0x000fea0003800000 */
        .weak           $__internal_0_$__cuda_sm20_sqrt_rn_f32_slowpath
        .type           $__internal_0_$__cuda_sm20_sqrt_rn_f32_slowpath,@function
        .size           $__internal_0_$__cuda_sm20_sqrt_rn_f32_slowpath,(.L_x_8 - $__internal_0_$__cuda_sm20_sqrt_rn_f32_slowpath)
$__internal_0_$__cuda_sm20_sqrt_rn_f32_slowpath:
[----:B------:R-:W-:-:S13]  /*03d0*/  LOP3.LUT P0, RZ, R0, 0x7fffffff, RZ, 0xc0, !PT ;  /* 0x7fffffff00ff7812 */ /* 0x000fda000780c0ff */
[----:B------:R-:W-:Y:S01]  /*03e0*/  @!P0 MOV R4, R0 ;  /* 0x0000000000048202 */ /* 0x000fe20000000f00 */
[----:B------:R-:W-:Y:S06]  /*03f0*/  @!P0 BRA `(.L_x_6) ;  /* 0x0000000000408947 */ /* 0x000fec0003800000 */
[----:B------:R-:W-:-:S13]  /*0400*/  FSETP.GEU.FTZ.AND P0, PT, R0, RZ, PT ;  /* 0x000000ff0000720b */ /* 0x000fda0003f1e000 */
[----:B------:R-:W-:Y:S01]  /*0410*/  @!P0 IMAD.MOV.U32 R4, RZ, RZ, 0x7fffffff ;  /* 0x7fffffffff048424 */ /* 0x000fe200078e00ff */
[----:B------:R-:W-:Y:S06]  /*0420*/  @!P0 BRA `(.L_x_6) ;  /* 0x0000000000348947 */ /* 0x000fec0003800000 */
[----:B------:R-:W-:-:S13]  /*0430*/  FSETP.GTU.FTZ.AND P0, PT, |R0|, +INF , PT ;  /* 0x7f8000000000780b */ /* 0x000fda0003f1c200 */
[----:B------:R-:W-:Y:S01]  /*0440*/  @P0 FADD.FTZ R4, R0, 1 ;  /* 0x3f80000000040421 */ /* 0x000fe20000010000 */
[----:B------:R-:W-:Y:S06]  /*0450*/  @P0 BRA `(.L_x_6) ;  /* 0x0000000000280947 */ /* 0x000fec0003800000 */
[----:B------:R-:W-:-:S13]  /*0460*/  FSETP.NEU.FTZ.AND P0, PT, |R0|, +INF , PT ;  /* 0x7f8000000000780b */ /* 0x000fda0003f1d200 */
[----:B------:R-:W-:-:S04]  /*0470*/  @P0 FFMA R5, R0, 1.84467440737095516160e+19, RZ ;  /* 0x5f80000000050823 */ /* 0x000fc800000000ff */
[----:B------:R-:W0:Y:S02]  /*0480*/  @P0 MUFU.RSQ R4, R5 ;  /* 0x0000000500040308 */ /* 0x000e240000001400 */
[----:B0-----:R-:W-:Y:S01]  /*0490*/  @P0 FMUL.FTZ R6, R5, R4 ;  /* 0x0000000405060220 */ /* 0x001fe20000410000 */
[----:B------:R-:W-:Y:S01]  /*04a0*/  @P0 FMUL.FTZ R10, R4, 0.5 ;  /* 0x3f000000040a0820 */ /* 0x000fe20000410000 */
[----:B------:R-:W-:Y:S02]  /*04b0*/  @!P0 MOV R4, R0 ;  /* 0x0000000000048202 */ /* 0x000fe40000000f00 */
[----:B------:R-:W-:-:S04]  /*04c0*/  @P0 FADD.FTZ R8, -R6, -RZ ;  /* 0x800000ff06080221 */ /* 0x000fc80000010100 */
[----:B------:R-:W-:-:S04]  /*04d0*/  @P0 FFMA R9, R6, R8, R5 ;  /* 0x0000000806090223 */ /* 0x000fc80000000005 */
[----:B------:R-:W-:-:S04]  /*04e0*/  @P0 FFMA R9, R9, R10, R6 ;  /* 0x0000000a09090223 */ /* 0x000fc80000000006 */
[----:B------:R-:W-:-:S07]  /*04f0*/  @P0 FMUL.FTZ R4, R9, 2.3283064365386962891e-10 ;  /* 0x2f80000009040820 */ /* 0x000fce0000410000 */
.L_x_6:
[----:B------:R-:W-:Y:S01]  /*0500*/  IMAD.MOV.U32 R0, RZ, RZ, R4 ;  /* 0x000000ffff007224 */ /* 0x000fe200078e0004 */
[----:B------:R-:W-:Y:S01]  /*0510*/  MOV R4, R11 ;  /* 0x0000000b00047202 */ /* 0x000fe20000000f00 */
[----:B------:R-:W-:-:S04]  /*0520*/  IMAD.MOV.U32 R5, RZ, RZ, 0x0 ;  /* 0x00000000ff057424 */ /* 0x000fc800078e00ff */
[----:B------:R-:W-:Y:S05]  /*0530*/  RET.REL.NODEC R4 `(_Z7isPrimeifPi) ;  /* 0xfffffff804b07950 */ /* 0x000fea0003c3ffff */
.L_x_7:
[----:B------:R-:W-:-:S00]  /*0540*/  BRA `(.L_x_7) ;  /* 0xfffffffc00fc7947 */ /* 0x000fc0000383ffff */
[----:B------:R-:W-:-:S00]  /*0550*/  NOP ;  /* 0x0000000000007918 */ /* 0x000fc00000000000 */
        /* <DEDUP_REMOVED lines=10> */
.L_x_8:


//--------------------- .nv.shared.reserved.0     --------------------------
	.section	.nv.shared.reserved.0,"aw",@nobits
	.weak		__nv_reservedSMEM_offset_0_alias
	.size		__nv_reservedSMEM_offset_0_alias, 0, 64
	.other		__nv_reservedSMEM_offset_0_alias,@"STO_CUDA_RESERVED_SHARED STV_DEFAULT"
__nv_reservedSMEM_offset_0_alias:
	.zero		0
	.zero		64


//--------------------- .nv.constant0._Z7isPrimeifPi --------------------------
	.section	.nv.constant0._Z7isPrimeifPi,"a",@progbits
	.sectionflags	@""
	.align	4
.nv.constant0._Z7isPrimeifPi:
	.zero		912


//--------------------- SYMBOLS --------------------------

	.type		.nv.reservedSmem.offset0,@object
	.size		.nv.reservedSmem.offset0,0x4
